//
// Generated by NVIDIA NVVM Compiler
//
// Compiler Build ID: CL-36424714
// Cuda compilation tools, release 13.0, V13.0.88
// Based on NVVM 20.0.0
//

.version 9.0
.target sm_100
.address_size 64

	// .globl	_Z11sum_vectorsPfS_S_

.visible .entry _Z11sum_vectorsPfS_S_(
	.param .u64 .ptr .align 1 _Z11sum_vectorsPfS_S__param_0,
	.param .u64 .ptr .align 1 _Z11sum_vectorsPfS_S__param_1,
	.param .u64 .ptr .align 1 _Z11sum_vectorsPfS_S__param_2
)
{
	.reg .pred 	%p<2>;
	.reg .b32 	%r<5>;
	.reg .b32 	%f<4>;
	.reg .b64 	%rd<11>;

	ld.param.u64 	%rd1, [_Z11sum_vectorsPfS_S__param_0];
	ld.param.u64 	%rd2, [_Z11sum_vectorsPfS_S__param_1];
	ld.param.u64 	%rd3, [_Z11sum_vectorsPfS_S__param_2];
	mov.u32 	%r2, %ctaid.x;
	mov.u32 	%r3, %ntid.x;
	mov.u32 	%r4, %tid.x;
	mad.lo.s32 	%r1, %r2, %r3, %r4;
	setp.gt.s32 	%p1, %r1, 9;
	@%p1 bra 	$L__BB0_2;
	cvta.to.global.u64 	%rd4, %rd1;
	cvta.to.global.u64 	%rd5, %rd2;
	cvta.to.global.u64 	%rd6, %rd3;
	mul.wide.s32 	%rd7, %r1, 4;
	add.s64 	%rd8, %rd4, %rd7;
	ld.global.f32 	%f1, [%rd8];
	add.s64 	%rd9, %rd5, %rd7;
	ld.global.f32 	%f2, [%rd9];
	add.f32 	%f3, %f1, %f2;
	add.s64 	%rd10, %rd6, %rd7;
	st.global.f32 	[%rd10], %f3;
$L__BB0_2:
	ret;

}


// ===== COMPILED SASS (sm_100) =====

	.target	sm_100

	.elftype	@"ET_EXEC"


//--------------------- .note.nv.tkinfo           --------------------------
	.section	.note.nv.tkinfo,"",@"SHT_NOTE"
	.sectionflags	@"SHF_NOTE_NV_TKINFO"
	.tkinfo
        /*0018*/ 	.word	0x00000002
        /*0030*/ 	.string	""
        /*0030*/ 	.string	"ptxas"
        /*0030*/ 	.string	"Cuda compilation tools, release 13.0, V13.0.88"
        /*0030*/ 	.string	"Build cuda_13.0.r13.0/compiler.36424714_0"
        /*0030*/ 	.string	"-arch sm_100 -m 64 "



//--------------------- .note.nv.cuinfo           --------------------------
	.section	.note.nv.cuinfo,"",@"SHT_NOTE"
	.sectionflags	@"SHF_NOTE_NV_CUINFO"
        /*0018*/ 	.short	0x0002
        /*001a*/ 	.short	0x0064
        /*001c*/ 	.short	0x0082
	.zero		2


//--------------------- .nv.info                  --------------------------
	.section	.nv.info,"",@"SHT_CUDA_INFO"
	.align	4


	//----- nvinfo : EIATTR_REGCOUNT
	.align		4
        /*0000*/ 	.byte	0x04, 0x2f
        /*0002*/ 	.short	(.L_1 - .L_0)
	.align		4
.L_0:
        /*0004*/ 	.word	index@(_Z11sum_vectorsPfS_S_)
        /*0008*/ 	.word	0x0000000c


	//----- nvinfo : EIATTR_FRAME_SIZE
	.align		4
.L_1:
        /*000c*/ 	.byte	0x04, 0x11
        /*000e*/ 	.short	(.L_3 - .L_2)
	.align		4
.L_2:
        /*0010*/ 	.word	index@(_Z11sum_vectorsPfS_S_)
        /*0014*/ 	.word	0x00000000


	//----- nvinfo : EIATTR_MIN_STACK_SIZE
	.align		4
.L_3:
        /*0018*/ 	.byte	0x04, 0x12
        /*001a*/ 	.short	(.L_5 - .L_4)
	.align		4
.L_4:
        /*001c*/ 	.word	index@(_Z11sum_vectorsPfS_S_)
        /*0020*/ 	.word	0x00000000
.L_5:


//--------------------- .nv.compat                --------------------------
	.section	.nv.compat,"",@"SHT_CUDA_COMPAT_INFO"
	.align	4
        /*0000*/ 	.byte	0x02, 0x09, 0x00, 0x00, 0x02, 0x02, 0x01, 0x00, 0x02, 0x05, 0x05, 0x00, 0x03, 0x07, 0x01, 0x01
        /*0010*/ 	.byte	0x02, 0x03, 0x00, 0x00, 0x02, 0x06, 0x01, 0x00, 0x04, 0x0b, 0x08, 0x00, 0x09, 0x00, 0x00, 0x00
        /*0020*/ 	.byte	0x00, 0x00, 0x00, 0x00


//--------------------- .nv.info._Z11sum_vectorsPfS_S_ --------------------------
	.section	.nv.info._Z11sum_vectorsPfS_S_,"",@"SHT_CUDA_INFO"
	.sectionflags	@""
	.align	4


	//----- nvinfo : EIATTR_CUDA_API_VERSION
	.align		4
        /*0000*/ 	.byte	0x04, 0x37
        /*0002*/ 	.short	(.L_7 - .L_6)
.L_6:
        /*0004*/ 	.word	0x00000082


	//----- nvinfo : EIATTR_KPARAM_INFO
	.align		4
.L_7:
        /*0008*/ 	.byte	0x04, 0x17
        /*000a*/ 	.short	(.L_9 - .L_8)
.L_8:
        /*000c*/ 	.word	0x00000000
        /*0010*/ 	.short	0x0002
        /*0012*/ 	.short	0x0010
        /*0014*/ 	.byte	0x00, 0xf5, 0x21, 0x00


	//----- nvinfo : EIATTR_KPARAM_INFO
	.align		4
.L_9:
        /*0018*/ 	.byte	0x04, 0x17
        /*001a*/ 	.short	(.L_11 - .L_10)
.L_10:
        /*001c*/ 	.word	0x00000000
        /*0020*/ 	.short	0x0001
        /*0022*/ 	.short	0x0008
        /*0024*/ 	.byte	0x00, 0xf5, 0x21, 0x00


	//----- nvinfo : EIATTR_KPARAM_INFO
	.align		4
.L_11:
        /*0028*/ 	.byte	0x04, 0x17
        /*002a*/ 	.short	(.L_13 - .L_12)
.L_12:
        /*002c*/ 	.word	0x00000000
        /*0030*/ 	.short	0x0000
        /*0032*/ 	.short	0x0000
        /*0034*/ 	.byte	0x00, 0xf5, 0x21, 0x00


	//----- nvinfo : EIATTR_SPARSE_MMA_MASK
	.align		4
.L_13:
        /*0038*/ 	.byte	0x03, 0x50
        /*003a*/ 	.short	0x0000


	//----- nvinfo : EIATTR_MAXREG_COUNT
	.align		4
        /*003c*/ 	.byte	0x03, 0x1b
        /*003e*/ 	.short	0x00ff


	//----- nvinfo : EIATTR_MERCURY_ISA_VERSION
	.align		4
        /*0040*/ 	.byte	0x03, 0x5f
        /*0042*/ 	.short	0x0101


	//----- nvinfo : EIATTR_VRC_CTA_INIT_COUNT
	.align		4
        /*0044*/ 	.byte	0x02, 0x4a
	.zero		1
	.zero		1


	//----- nvinfo : EIATTR_EXIT_INSTR_OFFSETS
	.align		4
        /*0048*/ 	.byte	0x04, 0x1c
        /*004a*/ 	.short	(.L_15 - .L_14)


	//   ....[0]....
.L_14:
        /*004c*/ 	.word	0x00000060


	//   ....[1]....
        /*0050*/ 	.word	0x00000120


	//----- nvinfo : EIATTR_CBANK_PARAM_SIZE
	.align		4
.L_15:
        /*0054*/ 	.byte	0x03, 0x19
        /*0056*/ 	.short	0x0018


	//----- nvinfo : EIATTR_PARAM_CBANK
	.align		4
        /*0058*/ 	.byte	0x04, 0x0a
        /*005a*/ 	.short	(.L_17 - .L_16)
	.align		4
.L_16:
        /*005c*/ 	.word	index@(.nv.constant0._Z11sum_vectorsPfS_S_)
        /*0060*/ 	.short	0x0380
        /*0062*/ 	.short	0x0018


	//----- nvinfo : EIATTR_SW_WAR
	.align		4
.L_17:
        /*0064*/ 	.byte	0x04, 0x36
        /*0066*/ 	.short	(.L_19 - .L_18)
.L_18:
        /*0068*/ 	.word	0x00000008
.L_19:


//--------------------- .nv.callgraph             --------------------------
	.section	.nv.callgraph,"",@"SHT_CUDA_CALLGRAPH"
	.align	4
	.sectionentsize	8
	.align		4
        /*0000*/ 	.word	0x00000000
	.align		4
        /*0004*/ 	.word	0xffffffff
	.align		4
        /*0008*/ 	.word	0x00000000
	.align		4
        /*000c*/ 	.word	0xfffffffe
	.align		4
        /*0010*/ 	.word	0x00000000
	.align		4
        /*0014*/ 	.word	0xfffffffd
	.align		4
        /*0018*/ 	.word	0x00000000
	.align		4
        /*001c*/ 	.word	0xfffffffc


//--------------------- .text._Z11sum_vectorsPfS_S_ --------------------------
	.section	.text._Z11sum_vectorsPfS_S_,"ax",@progbits
	.align	128
        .global         _Z11sum_vectorsPfS_S_
        .type           _Z11sum_vectorsPfS_S_,@function
        .size           _Z11sum_vectorsPfS_S_,(.L_x_1 - _Z11sum_vectorsPfS_S_)
        .other          _Z11sum_vectorsPfS_S_,@"STO_CUDA_ENTRY STV_DEFAULT"
_Z11sum_vectorsPfS_S_:
.text._Z11sum_vectorsPfS_S_:
[----:B------:R-:W-:Y:S01]  /*0000*/  LDC R1, c[0x0][0x37c] ;  /* 0x0000df00ff017b82 */ /* 0x000fe20000000800 */
[----:B------:R-:W0:Y:S07]  /*0010*/  S2R R0, SR_TID.X ;  /* 0x0000000000007919 */ /* 0x000e2e0000002100 */
[----:B------:R-:W0:Y:S08]  /*0020*/  S2UR UR4, SR_CTAID.X ;  /* 0x00000000000479c3 */ /* 0x000e300000002500 */
[----:B------:R-:W0:Y:S02]  /*0030*/  LDC R9, c[0x0][0x360] ;  /* 0x0000d800ff097b82 */ /* 0x000e240000000800 */
[----:B0-----:R-:W-:-:S05]  /*0040*/  IMAD R9, R9, UR4, R0 ;  /* 0x0000000409097c24 */ /* 0x001fca000f8e0200 */
[----:B------:R-:W-:-:S13]  /*0050*/  ISETP.GT.AND P0, PT, R9, 0x9, PT ;  /* 0x000000090900780c */ /* 0x000fda0003f04270 */
[----:B------:R-:W-:Y:S05]  /*0060*/  @P0 EXIT ;  /* 0x000000000000094d */ /* 0x000fea0003800000 */
[----:B------:R-:W0:Y:S01]  /*0070*/  LDC.64 R2, c[0x0][0x380] ;  /* 0x0000e000ff027b82 */ /* 0x000e220000000a00 */
[----:B------:R-:W1:Y:S07]  /*0080*/  LDCU.64 UR4, c[0x0][0x358] ;  /* 0x00006b00ff0477ac */ /* 0x000e6e0008000a00 */
[----:B------:R-:W2:Y:S08]  /*0090*/  LDC.64 R4, c[0x0][0x388] ;  /* 0x0000e200ff047b82 */ /* 0x000eb00000000a00 */
[----:B------:R-:W3:Y:S01]  /*00a0*/  LDC.64 R6, c[0x0][0x390] ;  /* 0x0000e400ff067b82 */ /* 0x000ee20000000a00 */
[----:B0-----:R-:W-:-:S06]  /*00b0*/  IMAD.WIDE R2, R9, 0x4, R2 ;  /* 0x0000000409027825 */ /* 0x001fcc00078e0202 */
[----:B-1----:R-:W4:Y:S01]  /*00c0*/  LDG.E R2, desc[UR4][R2.64] ;  /* 0x0000000402027981 */ /* 0x002f22000c1e1900 */
[----:B--2---:R-:W-:-:S06]  /*00d0*/  IMAD.WIDE R4, R9, 0x4, R4 ;  /* 0x0000000409047825 */ /* 0x004fcc00078e0204 */
[----:B------:R-:W4:Y:S01]  /*00e0*/  LDG.E R5, desc[UR4][R4.64] ;  /* 0x0000000404057981 */ /* 0x000f22000c1e1900 */
[----:B---3--:R-:W-:-:S04]  /*00f0*/  IMAD.WIDE R6, R9, 0x4, R6 ;  /* 0x0000000409067825 */ /* 0x008fc800078e0206 */
[----:B----4-:R-:W-:-:S05]  /*0100*/  FADD R9, R2, R5 ;  /* 0x0000000502097221 */ /* 0x010fca0000000000 */
[----:B------:R-:W-:Y:S01]  /*0110*/  STG.E desc[UR4][R6.64], R9 ;  /* 0x0000000906007986 */ /* 0x000fe2000c101904 */
[----:B------:R-:W-:Y:S05]  /*0120*/  EXIT ;  /* 0x000000000000794d */ /* 0x000fea0003800000 */
.L_x_0:
[----:B------:R-:W-:-:S00]  /*0130*/  BRA `(.L_x_0) ;  /* 0xfffffffc00fc7947 */ /* 0x000fc0000383ffff */
[----:B------:R-:W-:-:S00]  /*0140*/  NOP ;  /* 0x0000000000007918 */ /* 0x000fc00000000000 */
        /* <DEDUP_REMOVED lines=11> */
.L_x_1:


//--------------------- .nv.shared.reserved.0     --------------------------
	.section	.nv.shared.reserved.0,"aw",@nobits
	.weak		__nv_reservedSMEM_offset_0_alias
	.size		__nv_reservedSMEM_offset_0_alias, 0, 64
	.other		__nv_reservedSMEM_offset_0_alias,@"STO_CUDA_RESERVED_SHARED STV_DEFAULT"
__nv_reservedSMEM_offset_0_alias:
	.zero		0
	.zero		64


//--------------------- .nv.constant0._Z11sum_vectorsPfS_S_ --------------------------
	.section	.nv.constant0._Z11sum_vectorsPfS_S_,"a",@progbits
	.sectionflags	@""
	.align	4
.nv.constant0._Z11sum_vectorsPfS_S_:
	.zero		920


//--------------------- SYMBOLS --------------------------

	.type		.nv.reservedSmem.offset0,@object
	.size		.nv.reservedSmem.offset0,0x4
